	.headerflags	@"EF_CUDA_TEXMODE_UNIFIED EF_CUDA_64BIT_ADDRESS EF_CUDA_ACCELERATORS EF_CUDA_SM90 EF_CUDA_VIRTUAL_SM(EF_CUDA_SM90)"
	.elftype	@"ET_EXEC"


//--------------------- .nv.info                  --------------------------
	.section	.nv.info,"",@"SHT_CUDA_INFO"
	.align	4


	//----- nvinfo : EIATTR_REGCOUNT
	.align		4
        /*0000*/ 	.byte	0x04, 0x2f
        /*0002*/ 	.short	(.L_1 - .L_0)
	.align		4
.L_0:
        /*0004*/ 	.word	index@(triton_poi_fused_convolution_17)
        /*0008*/ 	.word	0x0000000c


	//----- nvinfo : EIATTR_MIN_STACK_SIZE
	.align		4
.L_1:
        /*000c*/ 	.byte	0x04, 0x12
        /*000e*/ 	.short	(.L_3 - .L_2)
	.align		4
.L_2:
        /*0010*/ 	.word	index@(triton_poi_fused_convolution_17)
        /*0014*/ 	.word	0x00000000


	//----- nvinfo : EIATTR_FRAME_SIZE
	.align		4
.L_3:
        /*0018*/ 	.byte	0x04, 0x11
        /*001a*/ 	.short	(.L_5 - .L_4)
	.align		4
.L_4:
        /*001c*/ 	.word	index@(triton_poi_fused_convolution_17)
        /*0020*/ 	.word	0x00000000


	//----- nvinfo : EIATTR_MIN_STACK_SIZE
	.align		4
.L_5:
        /*0024*/ 	.byte	0x04, 0x12
        /*0026*/ 	.short	(.L_7 - .L_6)
	.align		4
.L_6:
        /*0028*/ 	.word	index@(triton_poi_fused_convolution_17)
        /*002c*/ 	.word	0x00000000
.L_7:


//--------------------- .nv.info.triton_poi_fused_convolution_17 --------------------------
	.section	.nv.info.triton_poi_fused_convolution_17,"",@"SHT_CUDA_INFO"
	.sectionflags	@""
	.align	4


	//----- nvinfo : EIATTR_CUDA_API_VERSION
	.align		4
        /*0000*/ 	.byte	0x04, 0x37
        /*0002*/ 	.short	(.L_9 - .L_8)
.L_8:
        /*0004*/ 	.word	0x0000007c


	//----- nvinfo : EIATTR_KPARAM_INFO
	.align		4
.L_9:
        /*0008*/ 	.byte	0x04, 0x17
        /*000a*/ 	.short	(.L_11 - .L_10)
.L_10:
        /*000c*/ 	.word	0x00000000
        /*0010*/ 	.short	0x0002
        /*0012*/ 	.short	0x0010
        /*0014*/ 	.byte	0x00, 0xf0, 0x11, 0x00


	//----- nvinfo : EIATTR_KPARAM_INFO
	.align		4
.L_11:
        /*0018*/ 	.byte	0x04, 0x17
        /*001a*/ 	.short	(.L_13 - .L_12)
.L_12:
        /*001c*/ 	.word	0x00000000
        /*0020*/ 	.short	0x0001
        /*0022*/ 	.short	0x0008
        /*0024*/ 	.byte	0x00, 0xf4, 0x21, 0x00


	//----- nvinfo : EIATTR_KPARAM_INFO
	.align		4
.L_13:
        /*0028*/ 	.byte	0x04, 0x17
        /*002a*/ 	.short	(.L_15 - .L_14)
.L_14:
        /*002c*/ 	.word	0x00000000
        /*0030*/ 	.short	0x0000
        /*0032*/ 	.short	0x0000
        /*0034*/ 	.byte	0x00, 0xf4, 0x21, 0x00


	//----- nvinfo : EIATTR_SPARSE_MMA_MASK
	.align		4
.L_15:
        /*0038*/ 	.byte	0x03, 0x50
        /*003a*/ 	.short	0x0000


	//----- nvinfo : EIATTR_MAXREG_COUNT
	.align		4
        /*003c*/ 	.byte	0x03, 0x1b
        /*003e*/ 	.short	0x00ff


	//----- nvinfo : EIATTR_EXIT_INSTR_OFFSETS
	.align		4
        /*0040*/ 	.byte	0x04, 0x1c
        /*0042*/ 	.short	(.L_17 - .L_16)


	//   ....[0]....
.L_16:
        /*0044*/ 	.word	0x00000170


	//   ....[1]....
        /*0048*/ 	.word	0x00000190


	//----- nvinfo : EIATTR_REQNTID
	.align		4
.L_17:
        /*004c*/ 	.byte	0x04, 0x10
        /*004e*/ 	.short	(.L_19 - .L_18)
.L_18:
        /*0050*/ 	.word	0x00000080
        /*0054*/ 	.word	0x00000001
        /*0058*/ 	.word	0x00000001


	//----- nvinfo : EIATTR_CBANK_PARAM_SIZE
	.align		4
.L_19:
        /*005c*/ 	.byte	0x03, 0x19
        /*005e*/ 	.short	0x0014


	//----- nvinfo : EIATTR_PARAM_CBANK
	.align		4
        /*0060*/ 	.byte	0x04, 0x0a
        /*0062*/ 	.short	(.L_21 - .L_20)
	.align		4
.L_20:
        /*0064*/ 	.word	index@(.nv.constant0.triton_poi_fused_convolution_17)
        /*0068*/ 	.short	0x0210
        /*006a*/ 	.short	0x0014


	//----- nvinfo : EIATTR_SW_WAR
	.align		4
.L_21:
        /*006c*/ 	.byte	0x04, 0x36
        /*006e*/ 	.short	(.L_23 - .L_22)
.L_22:
        /*0070*/ 	.word	0x00000008
.L_23:


//--------------------- .nv.callgraph             --------------------------
	.section	.nv.callgraph,"",@"SHT_CUDA_CALLGRAPH"
	.align	4
	.sectionentsize	8
	.align		4
        /*0000*/ 	.word	0x00000000
	.align		4
        /*0004*/ 	.word	0xffffffff
	.align		4
        /*0008*/ 	.word	0x00000000
	.align		4
        /*000c*/ 	.word	0xfffffffe
	.align		4
        /*0010*/ 	.word	0x00000000
	.align		4
        /*0014*/ 	.word	0xfffffffd
	.align		4
        /*0018*/ 	.word	0x00000000
	.align		4
        /*001c*/ 	.word	0xfffffffc


//--------------------- .text.triton_poi_fused_convolution_17 --------------------------
	.section	.text.triton_poi_fused_convolution_17,"ax",@progbits
	.align	128
        .global         triton_poi_fused_convolution_17
        .type           triton_poi_fused_convolution_17,@function
        .size           triton_poi_fused_convolution_17,(.L_x_1 - triton_poi_fused_convolution_17)
        .other          triton_poi_fused_convolution_17,@"STO_CUDA_ENTRY STV_DEFAULT"
triton_poi_fused_convolution_17:
.text.triton_poi_fused_convolution_17:
[----:B------:R-:W0:Y:S02]  /*0000*/  LDC R1, c[0x0][0x28] ;  /* 0x00000a00ff017b82 */ /* 0x000e240000000800 */
[----:B------:R-:W1:Y:S01]  /*0010*/  S2R R0, SR_TID.X ;  /* 0x0000000000007919 */ /* 0x000e620000002100 */
[----:B------:R-:W2:Y:S01]  /*0020*/  LDC.64 R2, c[0x0][0x210] ;  /* 0x00008400ff027b82 */ /* 0x000ea20000000a00 */
[----:B------:R-:W-:Y:S01]  /*0030*/  ULDC.64 UR4, c[0x0][0x208] ;  /* 0x0000820000047ab9 */ /* 0x000fe20000000a00 */
[----:B------:R-:W3:Y:S01]  /*0040*/  S2R R7, SR_CTAID.X ;  /* 0x0000000000077919 */ /* 0x000ee20000002500 */
[----:B-1----:R-:W-:Y:S02]  /*0050*/  LOP3.LUT R0, R0, 0x7f, RZ, 0xc0, !PT ;  /* 0x0000007f00007812 */ /* 0x002fe400078ec0ff */
[----:B---3--:R-:W-:-:S03]  /*0060*/  SHF.R.S32.HI R4, RZ, 0x18, R7 ;  /* 0x00000018ff047819 */ /* 0x008fc60000011407 */
[----:B------:R-:W-:Y:S01]  /*0070*/  IMAD R7, R7, 0x80, R0 ;  /* 0x0000008007077824 */ /* 0x000fe200078e0200 */
[----:B------:R-:W-:-:S03]  /*0080*/  SGXT R0, R4, 0x1 ;  /* 0x000000010400781a */ /* 0x000fc60000000200 */
[C---:B--2---:R-:W-:Y:S01]  /*0090*/  IMAD.WIDE R2, R7.reuse, 0x4, R2 ;  /* 0x0000000407027825 */ /* 0x044fe200078e0202 */
[----:B------:R-:W1:Y:S01]  /*00a0*/  LDC.64 R4, c[0x0][0x218] ;  /* 0x00008600ff047b82 */ /* 0x000e620000000a00 */
[----:B------:R-:W-:Y:S02]  /*00b0*/  ISETP.GE.AND P0, PT, R7, 0x200, PT ;  /* 0x000002000700780c */ /* 0x000fe40003f06270 */
[----:B------:R-:W-:Y:S01]  /*00c0*/  LEA.HI R0, R0, R7, RZ, 0x4 ;  /* 0x0000000700007211 */ /* 0x000fe200078f20ff */
[----:B------:R-:W-:-:S03]  /*00d0*/  IMAD.MOV.U32 R7, RZ, RZ, RZ ;  /* 0x000000ffff077224 */ /* 0x000fc600078e00ff */
[----:B------:R-:W-:-:S04]  /*00e0*/  SHF.R.S32.HI R0, RZ, 0x4, R0 ;  /* 0x00000004ff007819 */ /* 0x000fc80000011400 */
[----:B------:R-:W-:-:S04]  /*00f0*/  LEA.HI R6, R0, R0, RZ, 0x3 ;  /* 0x0000000000067211 */ /* 0x000fc800078f18ff */
[----:B------:R-:W-:-:S05]  /*0100*/  LOP3.LUT R9, R6, 0xfffffff8, RZ, 0xc0, !PT ;  /* 0xfffffff806097812 */ /* 0x000fca00078ec0ff */
[----:B------:R-:W-:Y:S02]  /*0110*/  IMAD.IADD R9, R0, 0x1, -R9 ;  /* 0x0000000100097824 */ /* 0x000fe400078e0a09 */
[----:B------:R-:W-:Y:S02]  /*0120*/  IMAD.MOV.U32 R0, RZ, RZ, RZ ;  /* 0x000000ffff007224 */ /* 0x000fe400078e00ff */
[----:B-1----:R-:W-:-:S04]  /*0130*/  IMAD.WIDE R4, R9, 0x4, R4 ;  /* 0x0000000409047825 */ /* 0x002fc800078e0204 */
[----:B------:R-:W2:Y:S04]  /*0140*/  @!P0 LDG.E R0, desc[UR4][R2.64] ;  /* 0x0000000402008981 */ /* 0x000ea8000c1e1900 */
[----:B------:R-:W2:Y:S02]  /*0150*/  @!P0 LDG.E.EL R7, desc[UR4][R4.64] ;  /* 0x0000000404078981 */ /* 0x000ea4000c2e1900 */
[----:B--2---:R-:W-:Y:S01]  /*0160*/  FADD R7, R7, R0 ;  /* 0x0000000007077221 */ /* 0x004fe20000000000 */
[----:B------:R-:W-:Y:S06]  /*0170*/  @P0 EXIT ;  /* 0x000000000000094d */ /* 0x000fec0003800000 */
[----:B------:R-:W-:Y:S01]  /*0180*/  STG.E desc[UR4][R2.64], R7 ;  /* 0x0000000702007986 */ /* 0x000fe2000c101904 */
[----:B------:R-:W-:Y:S05]  /*0190*/  EXIT ;  /* 0x000000000000794d */ /* 0x000fea0003800000 */
.L_x_0:
[----:B------:R-:W-:-:S00]  /*01a0*/  BRA `(.L_x_0) ;  /* 0xfffffffc00fc7947 */ /* 0x000fc0000383ffff */
[----:B------:R-:W-:-:S00]  /*01b0*/  NOP ;  /* 0x0000000000007918 */ /* 0x000fc00000000000 */
        /* <DEDUP_REMOVED lines=12> */
.L_x_1:


//--------------------- .nv.constant0.triton_poi_fused_convolution_17 --------------------------
	.section	.nv.constant0.triton_poi_fused_convolution_17,"a",@progbits
	.sectionflags	@""
	.align	4
.nv.constant0.triton_poi_fused_convolution_17:
	.zero		548
